//
// Generated by NVIDIA NVVM Compiler
//
// Compiler Build ID: CL-36424714
// Cuda compilation tools, release 13.0, V13.0.88
// Based on NVVM 20.0.0
//

.version 9.0
.target sm_100
.address_size 64

	// .globl	_Z11convolutionPA32_A32_fPA32_A5_A5_fPA28_A28_f

.visible .entry _Z11convolutionPA32_A32_fPA32_A5_A5_fPA28_A28_f(
	.param .u64 .ptr .align 1 _Z11convolutionPA32_A32_fPA32_A5_A5_fPA28_A28_f_param_0,
	.param .u64 .ptr .align 1 _Z11convolutionPA32_A32_fPA32_A5_A5_fPA28_A28_f_param_1,
	.param .u64 .ptr .align 1 _Z11convolutionPA32_A32_fPA32_A5_A5_fPA28_A28_f_param_2
)
{
	.reg .pred 	%p<2>;
	.reg .b32 	%r<34>;
	.reg .b32 	%f<79>;
	.reg .b64 	%rd<27>;

	ld.param.u64 	%rd8, [_Z11convolutionPA32_A32_fPA32_A5_A5_fPA28_A28_f_param_0];
	ld.param.u64 	%rd9, [_Z11convolutionPA32_A32_fPA32_A5_A5_fPA28_A28_f_param_1];
	ld.param.u64 	%rd7, [_Z11convolutionPA32_A32_fPA32_A5_A5_fPA28_A28_f_param_2];
	cvta.to.global.u64 	%rd10, %rd8;
	cvta.to.global.u64 	%rd11, %rd9;
	mov.u32 	%r7, %tid.x;
	mov.u32 	%r8, %ctaid.x;
	mov.u32 	%r9, %ntid.x;
	mad.lo.s32 	%r10, %r8, %r9, %r7;
	shr.s32 	%r11, %r10, 31;
	shr.u32 	%r12, %r11, 26;
	add.s32 	%r13, %r10, %r12;
	and.b32  	%r14, %r13, -64;
	sub.s32 	%r1, %r10, %r14;
	shr.s32 	%r15, %r13, 6;
	mul.hi.s32 	%r16, %r15, -1840700269;
	add.s32 	%r17, %r16, %r15;
	shr.u32 	%r18, %r17, 31;
	shr.s32 	%r19, %r17, 4;
	add.s32 	%r20, %r19, %r18;
	mul.lo.s32 	%r21, %r20, 28;
	sub.s32 	%r2, %r15, %r21;
	mul.hi.s32 	%r22, %r10, -1840700269;
	add.s32 	%r23, %r22, %r10;
	shr.u32 	%r24, %r23, 31;
	shr.s32 	%r25, %r23, 10;
	add.s32 	%r26, %r25, %r24;
	mul.hi.s32 	%r27, %r26, -1840700269;
	add.s32 	%r28, %r27, %r26;
	shr.u32 	%r29, %r28, 31;
	shr.s32 	%r30, %r28, 4;
	add.s32 	%r31, %r30, %r29;
	mul.lo.s32 	%r32, %r31, 28;
	sub.s32 	%r3, %r26, %r32;
	mul.wide.s32 	%rd12, %r1, 3200;
	add.s64 	%rd13, %rd12, %rd11;
	add.s64 	%rd26, %rd13, 48;
	mul.wide.s32 	%rd14, %r2, 128;
	mul.wide.s32 	%rd15, %r3, 4;
	add.s64 	%rd16, %rd14, %rd15;
	add.s64 	%rd17, %rd16, %rd10;
	add.s64 	%rd25, %rd17, 264;
	mov.f32 	%f78, 0f00000000;
	mov.b32 	%r33, 0;
$L__BB0_1:
	ld.global.f32 	%f4, [%rd26+-48];
	ld.global.f32 	%f5, [%rd25+-264];
	fma.rn.f32 	%f6, %f4, %f5, %f78;
	ld.global.f32 	%f7, [%rd26+-44];
	ld.global.f32 	%f8, [%rd25+-260];
	fma.rn.f32 	%f9, %f7, %f8, %f6;
	ld.global.f32 	%f10, [%rd26+-40];
	ld.global.f32 	%f11, [%rd25+-256];
	fma.rn.f32 	%f12, %f10, %f11, %f9;
	ld.global.f32 	%f13, [%rd26+-36];
	ld.global.f32 	%f14, [%rd25+-252];
	fma.rn.f32 	%f15, %f13, %f14, %f12;
	ld.global.f32 	%f16, [%rd26+-32];
	ld.global.f32 	%f17, [%rd25+-248];
	fma.rn.f32 	%f18, %f16, %f17, %f15;
	ld.global.f32 	%f19, [%rd26+-28];
	ld.global.f32 	%f20, [%rd25+-136];
	fma.rn.f32 	%f21, %f19, %f20, %f18;
	ld.global.f32 	%f22, [%rd26+-24];
	ld.global.f32 	%f23, [%rd25+-132];
	fma.rn.f32 	%f24, %f22, %f23, %f21;
	ld.global.f32 	%f25, [%rd26+-20];
	ld.global.f32 	%f26, [%rd25+-128];
	fma.rn.f32 	%f27, %f25, %f26, %f24;
	ld.global.f32 	%f28, [%rd26+-16];
	ld.global.f32 	%f29, [%rd25+-124];
	fma.rn.f32 	%f30, %f28, %f29, %f27;
	ld.global.f32 	%f31, [%rd26+-12];
	ld.global.f32 	%f32, [%rd25+-120];
	fma.rn.f32 	%f33, %f31, %f32, %f30;
	ld.global.f32 	%f34, [%rd26+-8];
	ld.global.f32 	%f35, [%rd25+-8];
	fma.rn.f32 	%f36, %f34, %f35, %f33;
	ld.global.f32 	%f37, [%rd26+-4];
	ld.global.f32 	%f38, [%rd25+-4];
	fma.rn.f32 	%f39, %f37, %f38, %f36;
	ld.global.f32 	%f40, [%rd26];
	ld.global.f32 	%f41, [%rd25];
	fma.rn.f32 	%f42, %f40, %f41, %f39;
	ld.global.f32 	%f43, [%rd26+4];
	ld.global.f32 	%f44, [%rd25+4];
	fma.rn.f32 	%f45, %f43, %f44, %f42;
	ld.global.f32 	%f46, [%rd26+8];
	ld.global.f32 	%f47, [%rd25+8];
	fma.rn.f32 	%f48, %f46, %f47, %f45;
	ld.global.f32 	%f49, [%rd26+12];
	ld.global.f32 	%f50, [%rd25+120];
	fma.rn.f32 	%f51, %f49, %f50, %f48;
	ld.global.f32 	%f52, [%rd26+16];
	ld.global.f32 	%f53, [%rd25+124];
	fma.rn.f32 	%f54, %f52, %f53, %f51;
	ld.global.f32 	%f55, [%rd26+20];
	ld.global.f32 	%f56, [%rd25+128];
	fma.rn.f32 	%f57, %f55, %f56, %f54;
	ld.global.f32 	%f58, [%rd26+24];
	ld.global.f32 	%f59, [%rd25+132];
	fma.rn.f32 	%f60, %f58, %f59, %f57;
	ld.global.f32 	%f61, [%rd26+28];
	ld.global.f32 	%f62, [%rd25+136];
	fma.rn.f32 	%f63, %f61, %f62, %f60;
	ld.global.f32 	%f64, [%rd26+32];
	ld.global.f32 	%f65, [%rd25+248];
	fma.rn.f32 	%f66, %f64, %f65, %f63;
	ld.global.f32 	%f67, [%rd26+36];
	ld.global.f32 	%f68, [%rd25+252];
	fma.rn.f32 	%f69, %f67, %f68, %f66;
	ld.global.f32 	%f70, [%rd26+40];
	ld.global.f32 	%f71, [%rd25+256];
	fma.rn.f32 	%f72, %f70, %f71, %f69;
	ld.global.f32 	%f73, [%rd26+44];
	ld.global.f32 	%f74, [%rd25+260];
	fma.rn.f32 	%f75, %f73, %f74, %f72;
	ld.global.f32 	%f76, [%rd26+48];
	ld.global.f32 	%f77, [%rd25+264];
	fma.rn.f32 	%f78, %f76, %f77, %f75;
	add.s32 	%r33, %r33, 1;
	add.s64 	%rd26, %rd26, 100;
	add.s64 	%rd25, %rd25, 4096;
	setp.ne.s32 	%p1, %r33, 32;
	@%p1 bra 	$L__BB0_1;
	cvta.to.global.u64 	%rd18, %rd7;
	mul.wide.s32 	%rd19, %r1, 3136;
	add.s64 	%rd20, %rd18, %rd19;
	mul.wide.s32 	%rd21, %r2, 112;
	add.s64 	%rd22, %rd20, %rd21;
	add.s64 	%rd24, %rd22, %rd15;
	st.global.f32 	[%rd24], %f78;
	ret;

}


// ===== COMPILED SASS (sm_100) =====

	.target	sm_100

	.elftype	@"ET_EXEC"


//--------------------- .note.nv.tkinfo           --------------------------
	.section	.note.nv.tkinfo,"",@"SHT_NOTE"
	.sectionflags	@"SHF_NOTE_NV_TKINFO"
	.tkinfo
        /*0018*/ 	.word	0x00000002
        /*0030*/ 	.string	""
        /*0030*/ 	.string	"ptxas"
        /*0030*/ 	.string	"Cuda compilation tools, release 13.0, V13.0.88"
        /*0030*/ 	.string	"Build cuda_13.0.r13.0/compiler.36424714_0"
        /*0030*/ 	.string	"-arch sm_100 -m 64 "



//--------------------- .note.nv.cuinfo           --------------------------
	.section	.note.nv.cuinfo,"",@"SHT_NOTE"
	.sectionflags	@"SHF_NOTE_NV_CUINFO"
        /*0018*/ 	.short	0x0002
        /*001a*/ 	.short	0x0064
        /*001c*/ 	.short	0x0082
	.zero		2


//--------------------- .nv.info                  --------------------------
	.section	.nv.info,"",@"SHT_CUDA_INFO"
	.align	4


	//----- nvinfo : EIATTR_REGCOUNT
	.align		4
        /*0000*/ 	.byte	0x04, 0x2f
        /*0002*/ 	.short	(.L_1 - .L_0)
	.align		4
.L_0:
        /*0004*/ 	.word	index@(_Z11convolutionPA32_A32_fPA32_A5_A5_fPA28_A28_f)
        /*0008*/ 	.word	0x0000001e


	//----- nvinfo : EIATTR_FRAME_SIZE
	.align		4
.L_1:
        /*000c*/ 	.byte	0x04, 0x11
        /*000e*/ 	.short	(.L_3 - .L_2)
	.align		4
.L_2:
        /*0010*/ 	.word	index@(_Z11convolutionPA32_A32_fPA32_A5_A5_fPA28_A28_f)
        /*0014*/ 	.word	0x00000000


	//----- nvinfo : EIATTR_MIN_STACK_SIZE
	.align		4
.L_3:
        /*0018*/ 	.byte	0x04, 0x12
        /*001a*/ 	.short	(.L_5 - .L_4)
	.align		4
.L_4:
        /*001c*/ 	.word	index@(_Z11convolutionPA32_A32_fPA32_A5_A5_fPA28_A28_f)
        /*0020*/ 	.word	0x00000000
.L_5:


//--------------------- .nv.compat                --------------------------
	.section	.nv.compat,"",@"SHT_CUDA_COMPAT_INFO"
	.align	4
        /*0000*/ 	.byte	0x02, 0x09, 0x00, 0x00, 0x02, 0x02, 0x01, 0x00, 0x02, 0x05, 0x05, 0x00, 0x03, 0x07, 0x01, 0x01
        /*0010*/ 	.byte	0x02, 0x03, 0x00, 0x00, 0x02, 0x06, 0x01, 0x00, 0x04, 0x0b, 0x08, 0x00, 0x09, 0x00, 0x00, 0x00
        /*0020*/ 	.byte	0x00, 0x00, 0x00, 0x00


//--------------------- .nv.info._Z11convolutionPA32_A32_fPA32_A5_A5_fPA28_A28_f --------------------------
	.section	.nv.info._Z11convolutionPA32_A32_fPA32_A5_A5_fPA28_A28_f,"",@"SHT_CUDA_INFO"
	.sectionflags	@""
	.align	4


	//----- nvinfo : EIATTR_CUDA_API_VERSION
	.align		4
        /*0000*/ 	.byte	0x04, 0x37
        /*0002*/ 	.short	(.L_7 - .L_6)
.L_6:
        /*0004*/ 	.word	0x00000082


	//----- nvinfo : EIATTR_KPARAM_INFO
	.align		4
.L_7:
        /*0008*/ 	.byte	0x04, 0x17
        /*000a*/ 	.short	(.L_9 - .L_8)
.L_8:
        /*000c*/ 	.word	0x00000000
        /*0010*/ 	.short	0x0002
        /*0012*/ 	.short	0x0010
        /*0014*/ 	.byte	0x00, 0xf5, 0x21, 0x00


	//----- nvinfo : EIATTR_KPARAM_INFO
	.align		4
.L_9:
        /*0018*/ 	.byte	0x04, 0x17
        /*001a*/ 	.short	(.L_11 - .L_10)
.L_10:
        /*001c*/ 	.word	0x00000000
        /*0020*/ 	.short	0x0001
        /*0022*/ 	.short	0x0008
        /*0024*/ 	.byte	0x00, 0xf5, 0x21, 0x00


	//----- nvinfo : EIATTR_KPARAM_INFO
	.align		4
.L_11:
        /*0028*/ 	.byte	0x04, 0x17
        /*002a*/ 	.short	(.L_13 - .L_12)
.L_12:
        /*002c*/ 	.word	0x00000000
        /*0030*/ 	.short	0x0000
        /*0032*/ 	.short	0x0000
        /*0034*/ 	.byte	0x00, 0xf5, 0x21, 0x00


	//----- nvinfo : EIATTR_SPARSE_MMA_MASK
	.align		4
.L_13:
        /*0038*/ 	.byte	0x03, 0x50
        /*003a*/ 	.short	0x0000


	//----- nvinfo : EIATTR_MAXREG_COUNT
	.align		4
        /*003c*/ 	.byte	0x03, 0x1b
        /*003e*/ 	.short	0x00ff


	//----- nvinfo : EIATTR_MERCURY_ISA_VERSION
	.align		4
        /*0040*/ 	.byte	0x03, 0x5f
        /*0042*/ 	.short	0x0101


	//----- nvinfo : EIATTR_VRC_CTA_INIT_COUNT
	.align		4
        /*0044*/ 	.byte	0x02, 0x4a
	.zero		1
	.zero		1


	//----- nvinfo : EIATTR_EXIT_INSTR_OFFSETS
	.align		4
        /*0048*/ 	.byte	0x04, 0x1c
        /*004a*/ 	.short	(.L_15 - .L_14)


	//   ....[0]....
.L_14:
        /*004c*/ 	.word	0x000007d0


	//----- nvinfo : EIATTR_CBANK_PARAM_SIZE
	.align		4
.L_15:
        /*0050*/ 	.byte	0x03, 0x19
        /*0052*/ 	.short	0x0018


	//----- nvinfo : EIATTR_PARAM_CBANK
	.align		4
        /*0054*/ 	.byte	0x04, 0x0a
        /*0056*/ 	.short	(.L_17 - .L_16)
	.align		4
.L_16:
        /*0058*/ 	.word	index@(.nv.constant0._Z11convolutionPA32_A32_fPA32_A5_A5_fPA28_A28_f)
        /*005c*/ 	.short	0x0380
        /*005e*/ 	.short	0x0018


	//----- nvinfo : EIATTR_SW_WAR
	.align		4
.L_17:
        /*0060*/ 	.byte	0x04, 0x36
        /*0062*/ 	.short	(.L_19 - .L_18)
.L_18:
        /*0064*/ 	.word	0x00000008
.L_19:


//--------------------- .nv.callgraph             --------------------------
	.section	.nv.callgraph,"",@"SHT_CUDA_CALLGRAPH"
	.align	4
	.sectionentsize	8
	.align		4
        /*0000*/ 	.word	0x00000000
	.align		4
        /*0004*/ 	.word	0xffffffff
	.align		4
        /*0008*/ 	.word	0x00000000
	.align		4
        /*000c*/ 	.word	0xfffffffe
	.align		4
        /*0010*/ 	.word	0x00000000
	.align		4
        /*0014*/ 	.word	0xfffffffd
	.align		4
        /*0018*/ 	.word	0x00000000
	.align		4
        /*001c*/ 	.word	0xfffffffc


//--------------------- .text._Z11convolutionPA32_A32_fPA32_A5_A5_fPA28_A28_f --------------------------
	.section	.text._Z11convolutionPA32_A32_fPA32_A5_A5_fPA28_A28_f,"ax",@progbits
	.align	128
        .global         _Z11convolutionPA32_A32_fPA32_A5_A5_fPA28_A28_f
        .type           _Z11convolutionPA32_A32_fPA32_A5_A5_fPA28_A28_f,@function
        .size           _Z11convolutionPA32_A32_fPA32_A5_A5_fPA28_A28_f,(.L_x_2 - _Z11convolutionPA32_A32_fPA32_A5_A5_fPA28_A28_f)
        .other          _Z11convolutionPA32_A32_fPA32_A5_A5_fPA28_A28_f,@"STO_CUDA_ENTRY STV_DEFAULT"
_Z11convolutionPA32_A32_fPA32_A5_A5_fPA28_A28_f:
.text._Z11convolutionPA32_A32_fPA32_A5_A5_fPA28_A28_f:
[----:B------:R-:W-:Y:S01]  /*0000*/  LDC R1, c[0x0][0x37c] ;  /* 0x0000df00ff017b82 */ /* 0x000fe20000000800 */
[----:B------:R-:W0:Y:S07]  /*0010*/  S2R R4, SR_TID.X ;  /* 0x0000000000047919 */ /* 0x000e2e0000002100 */
[----:B------:R-:W0:Y:S01]  /*0020*/  S2UR UR4, SR_CTAID.X ;  /* 0x00000000000479c3 */ /* 0x000e220000002500 */
[----:B------:R-:W-:Y:S01]  /*0030*/  HFMA2 R8, -RZ, RZ, 0, 0 ;  /* 0x00000000ff087431 */ /* 0x000fe200000001ff */
[----:B------:R-:W-:Y:S01]  /*0040*/  MOV R14, RZ ;  /* 0x000000ff000e7202 */ /* 0x000fe20000000f00 */
[----:B------:R-:W1:Y:S05]  /*0050*/  LDCU.64 UR6, c[0x0][0x358] ;  /* 0x00006b00ff0677ac */ /* 0x000e6a0008000a00 */
[----:B------:R-:W0:Y:S02]  /*0060*/  LDC R5, c[0x0][0x360] ;  /* 0x0000d800ff057b82 */ /* 0x000e240000000800 */
[----:B0-----:R-:W-:-:S02]  /*0070*/  IMAD R5, R5, UR4, R4 ;  /* 0x0000000405057c24 */ /* 0x001fc4000f8e0204 */
[----:B------:R-:W-:Y:S01]  /*0080*/  HFMA2 R4, -RZ, RZ, 0, 0 ;  /* 0x00000000ff047431 */ /* 0x000fe200000001ff */
[----:B------:R-:W0:Y:S02]  /*0090*/  LDCU.64 UR4, c[0x0][0x380] ;  /* 0x00007000ff0477ac */ /* 0x000e240008000a00 */
[----:B------:R-:W-:-:S04]  /*00a0*/  SHF.R.S32.HI R3, RZ, 0x1f, R5 ;  /* 0x0000001fff037819 */ /* 0x000fc80000011405 */
[----:B------:R-:W-:Y:S01]  /*00b0*/  LEA.HI R0, R3, R5, RZ, 0x6 ;  /* 0x0000000503007211 */ /* 0x000fe200078f30ff */
[----:B------:R-:W-:-:S03]  /*00c0*/  IMAD.HI R2, R5, -0x6db6db6d, R4 ;  /* 0x9249249305027827 */ /* 0x000fc600078e0204 */
[----:B------:R-:W-:Y:S02]  /*00d0*/  SHF.R.S32.HI R9, RZ, 0x6, R0 ;  /* 0x00000006ff097819 */ /* 0x000fe40000011400 */
[----:B------:R-:W-:-:S04]  /*00e0*/  SHF.R.U32.HI R7, RZ, 0x1f, R2 ;  /* 0x0000001fff077819 */ /* 0x000fc80000011602 */
[----:B------:R-:W-:Y:S02]  /*00f0*/  LEA.HI.SX32 R3, R2, R7, 0x16 ;  /* 0x0000000702037211 */ /* 0x000fe400078fb2ff */
[----:B------:R-:W-:Y:S01]  /*0100*/  MOV R2, RZ ;  /* 0x000000ff00027202 */ /* 0x000fe20000000f00 */
[----:B------:R-:W2:Y:S04]  /*0110*/  LDC.64 R6, c[0x0][0x388] ;  /* 0x0000e200ff067b82 */ /* 0x000ea80000000a00 */
[----:B------:R-:W-:-:S04]  /*0120*/  IMAD.HI R4, R3, -0x6db6db6d, R2 ;  /* 0x9249249303047827 */ /* 0x000fc800078e0202 */
[----:B------:R-:W-:Y:S01]  /*0130*/  IMAD.HI R2, R9, -0x6db6db6d, R8 ;  /* 0x9249249309027827 */ /* 0x000fe200078e0208 */
[----:B------:R-:W-:-:S04]  /*0140*/  SHF.R.U32.HI R11, RZ, 0x1f, R4 ;  /* 0x0000001fff0b7819 */ /* 0x000fc80000011604 */
[----:B------:R-:W-:Y:S02]  /*0150*/  LEA.HI.SX32 R13, R4, R11, 0x1c ;  /* 0x0000000b040d7211 */ /* 0x000fe400078fe2ff */
[----:B------:R-:W-:Y:S02]  /*0160*/  SHF.R.U32.HI R11, RZ, 0x1f, R2 ;  /* 0x0000001fff0b7819 */ /* 0x000fe40000011602 */
[----:B------:R-:W-:Y:S01]  /*0170*/  LOP3.LUT R4, R0, 0xffffffc0, RZ, 0xc0, !PT ;  /* 0xffffffc000047812 */ /* 0x000fe200078ec0ff */
[----:B------:R-:W-:Y:S01]  /*0180*/  IMAD R3, R13, -0x1c, R3 ;  /* 0xffffffe40d037824 */ /* 0x000fe200078e0203 */
[----:B------:R-:W-:Y:S02]  /*0190*/  LEA.HI.SX32 R11, R2, R11, 0x1c ;  /* 0x0000000b020b7211 */ /* 0x000fe400078fe2ff */
[----:B------:R-:W-:Y:S01]  /*01a0*/  IADD3 R0, PT, PT, R5, -R4, RZ ;  /* 0x8000000405007210 */ /* 0x000fe20007ffe0ff */
[----:B------:R-:W-:-:S04]  /*01b0*/  IMAD.WIDE R2, R3, 0x4, RZ ;  /* 0x0000000403027825 */ /* 0x000fc800078e02ff */
[----:B------:R-:W-:Y:S02]  /*01c0*/  IMAD R9, R11, -0x1c, R9 ;  /* 0xffffffe40b097824 */ /* 0x000fe400078e0209 */
[----:B--2---:R-:W-:-:S04]  /*01d0*/  IMAD.WIDE R6, R0, 0xc80, R6 ;  /* 0x00000c8000067825 */ /* 0x004fc800078e0206 */
[----:B------:R-:W-:Y:S01]  /*01e0*/  IMAD.WIDE R4, R9, 0x80, R2 ;  /* 0x0000008009047825 */ /* 0x000fe200078e0202 */
[----:B------:R-:W-:Y:S02]  /*01f0*/  IADD3 R6, P0, PT, R6, 0x30, RZ ;  /* 0x0000003006067810 */ /* 0x000fe40007f1e0ff */
[----:B0-----:R-:W-:Y:S01]  /*0200*/  IADD3 R4, P1, PT, R4, UR4, RZ ;  /* 0x0000000404047c10 */ /* 0x001fe2000ff3e0ff */
[----:B------:R-:W-:Y:S01]  /*0210*/  UMOV UR4, URZ ;  /* 0x000000ff00047c82 */ /* 0x000fe20008000000 */
[----:B------:R-:W-:Y:S02]  /*0220*/  IADD3.X R7, PT, PT, RZ, R7, RZ, P0, !PT ;  /* 0x00000007ff077210 */ /* 0x000fe400007fe4ff */
[----:B------:R-:W-:-:S04]  /*0230*/  IADD3 R4, P2, PT, R4, 0x108, RZ ;  /* 0x0000010804047810 */ /* 0x000fc80007f5e0ff */
[----:B-1----:R-:W-:-:S09]  /*0240*/  IADD3.X R5, PT, PT, RZ, UR5, R5, P2, P1 ;  /* 0x00000005ff057c10 */ /* 0x002fd200097e2405 */
.L_x_0:
[----:B------:R-:W2:Y:S04]  /*0250*/  LDG.E R23, desc[UR6][R6.64+-0x30] ;  /* 0xffffd00606177981 */ /* 0x000ea8000c1e1900 */
[----:B------:R-:W2:Y:S04]  /*0260*/  LDG.E R20, desc[UR6][R4.64+-0x108] ;  /* 0xfffef80604147981 */ /* 0x000ea8000c1e1900 */
[----:B------:R-:W3:Y:S04]  /*0270*/  LDG.E R27, desc[UR6][R6.64+-0x2c] ;  /* 0xffffd406061b7981 */ /* 0x000ee8000c1e1900 */
[----:B------:R-:W3:Y:S04]  /*0280*/  LDG.E R26, desc[UR6][R4.64+-0x104] ;  /* 0xfffefc06041a7981 */ /* 0x000ee8000c1e1900 */
[----:B------:R-:W4:Y:S04]  /*0290*/  LDG.E R18, desc[UR6][R6.64+-0x28] ;  /* 0xffffd80606127981 */ /* 0x000f28000c1e1900 */
[----:B------:R-:W4:Y:S04]  /*02a0*/  LDG.E R21, desc[UR6][R4.64+-0x100] ;  /* 0xffff000604157981 */ /* 0x000f28000c1e1900 */
[----:B------:R-:W5:Y:S04]  /*02b0*/  LDG.E R19, desc[UR6][R6.64+-0x24] ;  /* 0xffffdc0606137981 */ /* 0x000f68000c1e1900 */
        /* <DEDUP_REMOVED lines=10> */
[----:B------:R-:W5:Y:S01]  /*0360*/  LDG.E R25, desc[UR6][R4.64+-0x7c] ;  /* 0xffff840604197981 */ /* 0x000f62000c1e1900 */
[----:B--2---:R-:W-:-:S03]  /*0370*/  FFMA R20, R23, R20, R14 ;  /* 0x0000001417147223 */ /* 0x004fc6000000000e */
[----:B------:R-:W2:Y:S01]  /*0380*/  LDG.E R23, desc[UR6][R4.64+-0x78] ;  /* 0xffff880604177981 */ /* 0x000ea2000c1e1900 */
[----:B---3--:R-:W-:-:S03]  /*0390*/  FFMA R27, R27, R26, R20 ;  /* 0x0000001a1b1b7223 */ /* 0x008fc60000000014 */
[----:B------:R-:W2:Y:S01]  /*03a0*/  LDG.E R20, desc[UR6][R6.64+-0xc] ;  /* 0xfffff40606147981 */ /* 0x000ea2000c1e1900 */
[----:B----4-:R-:W-:-:S03]  /*03b0*/  FFMA R14, R18, R21, R27 ;  /* 0x00000015120e7223 */ /* 0x010fc6000000001b */
[----:B------:R-:W3:Y:S04]  /*03c0*/  LDG.E R18, desc[UR6][R6.64+-0x8] ;  /* 0xfffff80606127981 */ /* 0x000ee8000c1e1900 */
[----:B------:R-:W3:Y:S01]  /*03d0*/  LDG.E R21, desc[UR6][R4.64+-0x8] ;  /* 0xfffff80604157981 */ /* 0x000ee2000c1e1900 */
[----:B-----5:R-:W-:-:S03]  /*03e0*/  FFMA R14, R19, R16, R14 ;  /* 0x00000010130e7223 */ /* 0x020fc6000000000e */
[----:B------:R-:W4:Y:S04]  /*03f0*/  LDG.E R16, desc[UR6][R6.64+-0x4] ;  /* 0xfffffc0606107981 */ /* 0x000f28000c1e1900 */
[----:B------:R-:W4:Y:S01]  /*0400*/  LDG.E R19, desc[UR6][R4.64+-0x4] ;  /* 0xfffffc0604137981 */ /* 0x000f22000c1e1900 */
[----:B------:R-:W-:-:S03]  /*0410*/  FFMA R27, R17, R24, R14 ;  /* 0x00000018111b7223 */ /* 0x000fc6000000000e */
[----:B------:R-:W5:Y:S04]  /*0420*/  LDG.E R17, desc[UR6][R6.64] ;  /* 0x0000000606117981 */ /* 0x000f68000c1e1900 */
[----:B------:R-:W5:Y:S01]  /*0430*/  LDG.E R14, desc[UR6][R4.64] ;  /* 0x00000006040e7981 */ /* 0x000f62000c1e1900 */
        /* <DEDUP_REMOVED lines=12> */
[----:B--2---:R-:W-:-:S03]  /*0500*/  FFMA R27, R20, R23, R27 ;  /* 0x00000017141b7223 */ /* 0x004fc6000000001b */
[----:B------:R-:W2:Y:S04]  /*0510*/  LDG.E R23, desc[UR6][R6.64+0x14] ;  /* 0x0000140606177981 */ /* 0x000ea8000c1e1900 */
[----:B------:R-:W2:Y:S01]  /*0520*/  LDG.E R20, desc[UR6][R4.64+0x80] ;  /* 0x0000800604147981 */ /* 0x000ea2000c1e1900 */
[----:B---3--:R-:W-:-:S03]  /*0530*/  FFMA R27, R18, R21, R27 ;  /* 0x00000015121b7223 */ /* 0x008fc6000000001b */
[----:B------:R-:W3:Y:S04]  /*0540*/  LDG.E R18, desc[UR6][R6.64+0x18] ;  /* 0x0000180606127981 */ /* 0x000ee8000c1e1900 */
[----:B------:R-:W3:Y:S01]  /*0550*/  LDG.E R21, desc[UR6][R4.64+0x84] ;  /* 0x0000840604157981 */ /* 0x000ee2000c1e1900 */
[----:B----4-:R-:W-:-:S03]  /*0560*/  FFMA R24, R16, R19, R27 ;  /* 0x0000001310187223 */ /* 0x010fc6000000001b */
[----:B------:R-:W4:Y:S04]  /*0570*/  LDG.E R16, desc[UR6][R6.64+0x1c] ;  /* 0x00001c0606107981 */ /* 0x000f28000c1e1900 */
[----:B------:R-:W4:Y:S01]  /*0580*/  LDG.E R19, desc[UR6][R4.64+0x88] ;  /* 0x0000880604137981 */ /* 0x000f22000c1e1900 */
[----:B-----5:R-:W-:-:S03]  /*0590*/  FFMA R24, R17, R14, R24 ;  /* 0x0000000e11187223 */ /* 0x020fc60000000018 */
        /* <DEDUP_REMOVED lines=12> */
[----:B------:R0:W5:Y:S04]  /*0660*/  LDG.E R22, desc[UR6][R6.64+0x30] ;  /* 0x0000300606167981 */ /* 0x000168000c1e1900 */
[----:B------:R1:W5:Y:S01]  /*0670*/  LDG.E R25, desc[UR6][R4.64+0x108] ;  /* 0x0001080604197981 */ /* 0x000362000c1e1900 */
[----:B------:R-:W-:-:S04]  /*0680*/  UIADD3 UR4, UPT, UPT, UR4, 0x1, URZ ;  /* 0x0000000104047890 */ /* 0x000fc8000fffe0ff */
[----:B------:R-:W-:Y:S01]  /*0690*/  UISETP.NE.AND UP0, UPT, UR4, 0x20, UPT ;  /* 0x000000200400788c */ /* 0x000fe2000bf05270 */
[----:B0-----:R-:W-:Y:S02]  /*06a0*/  IADD3 R6, P0, PT, R6, 0x64, RZ ;  /* 0x0000006406067810 */ /* 0x001fe40007f1e0ff */
[----:B-1----:R-:W-:Y:S02]  /*06b0*/  IADD3 R4, P1, PT, R4, 0x1000, RZ ;  /* 0x0000100004047810 */ /* 0x002fe40007f3e0ff */
[----:B------:R-:W-:Y:S02]  /*06c0*/  IADD3.X R7, PT, PT, RZ, R7, RZ, P0, !PT ;  /* 0x00000007ff077210 */ /* 0x000fe400007fe4ff */
[----:B------:R-:W-:Y:S01]  /*06d0*/  IADD3.X R5, PT, PT, RZ, R5, RZ, P1, !PT ;  /* 0x00000005ff057210 */ /* 0x000fe20000ffe4ff */
[----:B--2---:R-:W-:-:S04]  /*06e0*/  FFMA R23, R23, R20, R24 ;  /* 0x0000001417177223 */ /* 0x004fc80000000018 */
[----:B---3--:R-:W-:-:S04]  /*06f0*/  FFMA R21, R18, R21, R23 ;  /* 0x0000001512157223 */ /* 0x008fc80000000017 */
[----:B----4-:R-:W-:-:S04]  /*0700*/  FFMA R19, R16, R19, R21 ;  /* 0x0000001310137223 */ /* 0x010fc80000000015 */
[----:B-----5:R-:W-:-:S04]  /*0710*/  FFMA R17, R14, R17, R19 ;  /* 0x000000110e117223 */ /* 0x020fc80000000013 */
[----:B------:R-:W-:-:S04]  /*0720*/  FFMA R15, R12, R15, R17 ;  /* 0x0000000f0c0f7223 */ /* 0x000fc80000000011 */
[----:B------:R-:W-:-:S04]  /*0730*/  FFMA R10, R10, R13, R15 ;  /* 0x0000000d0a0a7223 */ /* 0x000fc8000000000f */
[----:B------:R-:W-:-:S04]  /*0740*/  FFMA R11, R11, R8, R10 ;  /* 0x000000080b0b7223 */ /* 0x000fc8000000000a */
[----:B------:R-:W-:Y:S01]  /*0750*/  FFMA R14, R22, R25, R11 ;  /* 0x00000019160e7223 */ /* 0x000fe2000000000b */
[----:B------:R-:W-:Y:S06]  /*0760*/  BRA.U UP0, `(.L_x_0) ;  /* 0xfffffff900b87547 */ /* 0x000fec000b83ffff */
[----:B------:R-:W0:Y:S02]  /*0770*/  LDC.64 R4, c[0x0][0x390] ;  /* 0x0000e400ff047b82 */ /* 0x000e240000000a00 */
[----:B0-----:R-:W-:-:S04]  /*0780*/  IMAD.WIDE R4, R0, 0xc40, R4 ;  /* 0x00000c4000047825 */ /* 0x001fc800078e0204 */
[----:B------:R-:W-:-:S03]  /*0790*/  IMAD.WIDE R4, R9, 0x70, R4 ;  /* 0x0000007009047825 */ /* 0x000fc600078e0204 */
[----:B------:R-:W-:-:S04]  /*07a0*/  IADD3 R2, P0, PT, R2, R4, RZ ;  /* 0x0000000402027210 */ /* 0x000fc80007f1e0ff */
[----:B------:R-:W-:-:S05]  /*07b0*/  IADD3.X R3, PT, PT, R3, R5, RZ, P0, !PT ;  /* 0x0000000503037210 */ /* 0x000fca00007fe4ff */
[----:B------:R-:W-:Y:S01]  /*07c0*/  STG.E desc[UR6][R2.64], R14 ;  /* 0x0000000e02007986 */ /* 0x000fe2000c101906 */
[----:B------:R-:W-:Y:S05]  /*07d0*/  EXIT ;  /* 0x000000000000794d */ /* 0x000fea0003800000 */
.L_x_1:
[----:B------:R-:W-:-:S00]  /*07e0*/  BRA `(.L_x_1) ;  /* 0xfffffffc00fc7947 */ /* 0x000fc0000383ffff */
[----:B------:R-:W-:-:S00]  /*07f0*/  NOP ;  /* 0x0000000000007918 */ /* 0x000fc00000000000 */
        /* <DEDUP_REMOVED lines=8> */
.L_x_2:


//--------------------- .nv.shared.reserved.0     --------------------------
	.section	.nv.shared.reserved.0,"aw",@nobits
	.weak		__nv_reservedSMEM_offset_0_alias
	.size		__nv_reservedSMEM_offset_0_alias, 0, 64
	.other		__nv_reservedSMEM_offset_0_alias,@"STO_CUDA_RESERVED_SHARED STV_DEFAULT"
__nv_reservedSMEM_offset_0_alias:
	.zero		0
	.zero		64


//--------------------- .nv.constant0._Z11convolutionPA32_A32_fPA32_A5_A5_fPA28_A28_f --------------------------
	.section	.nv.constant0._Z11convolutionPA32_A32_fPA32_A5_A5_fPA28_A28_f,"a",@progbits
	.sectionflags	@""
	.align	4
.nv.constant0._Z11convolutionPA32_A32_fPA32_A5_A5_fPA28_A28_f:
	.zero		920


//--------------------- SYMBOLS --------------------------

	.type		.nv.reservedSmem.offset0,@object
	.size		.nv.reservedSmem.offset0,0x4
